//
// Generated by NVIDIA NVVM Compiler
//
// Compiler Build ID: CL-36424714
// Cuda compilation tools, release 13.0, V13.0.88
// Based on NVVM 20.0.0
//

.version 9.0
.target sm_100
.address_size 64

	// .globl	_Z15parallel_matmulPiS_S_ii

.visible .entry _Z15parallel_matmulPiS_S_ii(
	.param .u64 .ptr .align 1 _Z15parallel_matmulPiS_S_ii_param_0,
	.param .u64 .ptr .align 1 _Z15parallel_matmulPiS_S_ii_param_1,
	.param .u64 .ptr .align 1 _Z15parallel_matmulPiS_S_ii_param_2,
	.param .u32 _Z15parallel_matmulPiS_S_ii_param_3,
	.param .u32 _Z15parallel_matmulPiS_S_ii_param_4
)
{
	.reg .pred 	%p<10>;
	.reg .b32 	%r<126>;
	.reg .b64 	%rd<47>;

	ld.param.u64 	%rd2, [_Z15parallel_matmulPiS_S_ii_param_0];
	ld.param.u64 	%rd4, [_Z15parallel_matmulPiS_S_ii_param_1];
	ld.param.u64 	%rd3, [_Z15parallel_matmulPiS_S_ii_param_2];
	ld.param.u32 	%r38, [_Z15parallel_matmulPiS_S_ii_param_3];
	ld.param.u32 	%r39, [_Z15parallel_matmulPiS_S_ii_param_4];
	cvta.to.global.u64 	%rd1, %rd4;
	mov.u32 	%r41, %ctaid.y;
	mov.u32 	%r42, %ntid.y;
	mov.u32 	%r43, %tid.y;
	mad.lo.s32 	%r1, %r41, %r42, %r43;
	mov.u32 	%r44, %ctaid.x;
	mov.u32 	%r45, %ntid.x;
	mov.u32 	%r46, %tid.x;
	mad.lo.s32 	%r2, %r44, %r45, %r46;
	setp.lt.s32 	%p1, %r38, 1;
	mov.b32 	%r125, 0;
	@%p1 bra 	$L__BB0_13;
	cvta.to.global.u64 	%rd5, %rd2;
	mad.lo.s32 	%r49, %r39, %r1, %r2;
	mul.wide.s32 	%rd6, %r49, 4;
	add.s64 	%rd7, %rd5, %rd6;
	ld.global.u32 	%r3, [%rd7];
	and.b32  	%r4, %r38, 15;
	setp.lt.u32 	%p2, %r38, 16;
	mov.b32 	%r117, 0;
	mov.u32 	%r125, %r117;
	@%p2 bra 	$L__BB0_4;
	and.b32  	%r117, %r38, 2147483632;
	neg.s32 	%r111, %r117;
	shl.b32 	%r7, %r39, 4;
	mov.b32 	%r125, 0;
	mul.wide.s32 	%rd10, %r39, 4;
	mov.u32 	%r110, %r2;
$L__BB0_3:
	.pragma "nounroll";
	mul.wide.s32 	%rd8, %r110, 4;
	add.s64 	%rd9, %rd1, %rd8;
	ld.global.u32 	%r51, [%rd9];
	mad.lo.s32 	%r52, %r51, %r3, %r125;
	add.s64 	%rd11, %rd9, %rd10;
	ld.global.u32 	%r53, [%rd11];
	mad.lo.s32 	%r54, %r53, %r3, %r52;
	add.s64 	%rd12, %rd11, %rd10;
	ld.global.u32 	%r55, [%rd12];
	mad.lo.s32 	%r56, %r55, %r3, %r54;
	add.s64 	%rd13, %rd12, %rd10;
	ld.global.u32 	%r57, [%rd13];
	mad.lo.s32 	%r58, %r57, %r3, %r56;
	add.s64 	%rd14, %rd13, %rd10;
	ld.global.u32 	%r59, [%rd14];
	mad.lo.s32 	%r60, %r59, %r3, %r58;
	add.s64 	%rd15, %rd14, %rd10;
	ld.global.u32 	%r61, [%rd15];
	mad.lo.s32 	%r62, %r61, %r3, %r60;
	add.s64 	%rd16, %rd15, %rd10;
	ld.global.u32 	%r63, [%rd16];
	mad.lo.s32 	%r64, %r63, %r3, %r62;
	add.s64 	%rd17, %rd16, %rd10;
	ld.global.u32 	%r65, [%rd17];
	mad.lo.s32 	%r66, %r65, %r3, %r64;
	add.s64 	%rd18, %rd17, %rd10;
	ld.global.u32 	%r67, [%rd18];
	mad.lo.s32 	%r68, %r67, %r3, %r66;
	add.s64 	%rd19, %rd18, %rd10;
	ld.global.u32 	%r69, [%rd19];
	mad.lo.s32 	%r70, %r69, %r3, %r68;
	add.s64 	%rd20, %rd19, %rd10;
	ld.global.u32 	%r71, [%rd20];
	mad.lo.s32 	%r72, %r71, %r3, %r70;
	add.s64 	%rd21, %rd20, %rd10;
	ld.global.u32 	%r73, [%rd21];
	mad.lo.s32 	%r74, %r73, %r3, %r72;
	add.s64 	%rd22, %rd21, %rd10;
	ld.global.u32 	%r75, [%rd22];
	mad.lo.s32 	%r76, %r75, %r3, %r74;
	add.s64 	%rd23, %rd22, %rd10;
	ld.global.u32 	%r77, [%rd23];
	mad.lo.s32 	%r78, %r77, %r3, %r76;
	add.s64 	%rd24, %rd23, %rd10;
	ld.global.u32 	%r79, [%rd24];
	mad.lo.s32 	%r80, %r79, %r3, %r78;
	add.s64 	%rd25, %rd24, %rd10;
	ld.global.u32 	%r81, [%rd25];
	mad.lo.s32 	%r125, %r81, %r3, %r80;
	add.s32 	%r111, %r111, 16;
	add.s32 	%r110, %r110, %r7;
	setp.ne.s32 	%p3, %r111, 0;
	@%p3 bra 	$L__BB0_3;
$L__BB0_4:
	setp.eq.s32 	%p4, %r4, 0;
	@%p4 bra 	$L__BB0_13;
	and.b32  	%r17, %r38, 7;
	setp.lt.u32 	%p5, %r4, 8;
	@%p5 bra 	$L__BB0_7;
	mad.lo.s32 	%r83, %r117, %r39, %r2;
	mul.wide.s32 	%rd26, %r83, 4;
	add.s64 	%rd27, %rd1, %rd26;
	ld.global.u32 	%r84, [%rd27];
	mad.lo.s32 	%r85, %r84, %r3, %r125;
	mul.wide.s32 	%rd28, %r39, 4;
	add.s64 	%rd29, %rd27, %rd28;
	ld.global.u32 	%r86, [%rd29];
	mad.lo.s32 	%r87, %r86, %r3, %r85;
	add.s64 	%rd30, %rd29, %rd28;
	ld.global.u32 	%r88, [%rd30];
	mad.lo.s32 	%r89, %r88, %r3, %r87;
	add.s64 	%rd31, %rd30, %rd28;
	ld.global.u32 	%r90, [%rd31];
	mad.lo.s32 	%r91, %r90, %r3, %r89;
	add.s64 	%rd32, %rd31, %rd28;
	ld.global.u32 	%r92, [%rd32];
	mad.lo.s32 	%r93, %r92, %r3, %r91;
	add.s64 	%rd33, %rd32, %rd28;
	ld.global.u32 	%r94, [%rd33];
	mad.lo.s32 	%r95, %r94, %r3, %r93;
	add.s64 	%rd34, %rd33, %rd28;
	ld.global.u32 	%r96, [%rd34];
	mad.lo.s32 	%r97, %r96, %r3, %r95;
	add.s64 	%rd35, %rd34, %rd28;
	ld.global.u32 	%r98, [%rd35];
	mad.lo.s32 	%r125, %r98, %r3, %r97;
	add.s32 	%r117, %r117, 8;
$L__BB0_7:
	setp.eq.s32 	%p6, %r17, 0;
	@%p6 bra 	$L__BB0_13;
	and.b32  	%r23, %r38, 3;
	setp.lt.u32 	%p7, %r17, 4;
	@%p7 bra 	$L__BB0_10;
	mad.lo.s32 	%r100, %r117, %r39, %r2;
	mul.wide.s32 	%rd36, %r100, 4;
	add.s64 	%rd37, %rd1, %rd36;
	ld.global.u32 	%r101, [%rd37];
	mad.lo.s32 	%r102, %r101, %r3, %r125;
	mul.wide.s32 	%rd38, %r39, 4;
	add.s64 	%rd39, %rd37, %rd38;
	ld.global.u32 	%r103, [%rd39];
	mad.lo.s32 	%r104, %r103, %r3, %r102;
	add.s64 	%rd40, %rd39, %rd38;
	ld.global.u32 	%r105, [%rd40];
	mad.lo.s32 	%r106, %r105, %r3, %r104;
	add.s64 	%rd41, %rd40, %rd38;
	ld.global.u32 	%r107, [%rd41];
	mad.lo.s32 	%r125, %r107, %r3, %r106;
	add.s32 	%r117, %r117, 4;
$L__BB0_10:
	setp.eq.s32 	%p8, %r23, 0;
	@%p8 bra 	$L__BB0_13;
	mad.lo.s32 	%r123, %r117, %r39, %r2;
	neg.s32 	%r122, %r23;
$L__BB0_12:
	.pragma "nounroll";
	mul.wide.s32 	%rd42, %r123, 4;
	add.s64 	%rd43, %rd1, %rd42;
	ld.global.u32 	%r108, [%rd43];
	mad.lo.s32 	%r125, %r108, %r3, %r125;
	add.s32 	%r123, %r123, %r39;
	add.s32 	%r122, %r122, 1;
	setp.ne.s32 	%p9, %r122, 0;
	@%p9 bra 	$L__BB0_12;
$L__BB0_13:
	cvta.to.global.u64 	%rd44, %rd3;
	mad.lo.s32 	%r109, %r39, %r1, %r2;
	mul.wide.s32 	%rd45, %r109, 4;
	add.s64 	%rd46, %rd44, %rd45;
	st.global.u32 	[%rd46], %r125;
	ret;

}


// ===== COMPILED SASS (sm_100) =====

	.target	sm_100

	.elftype	@"ET_EXEC"


//--------------------- .note.nv.tkinfo           --------------------------
	.section	.note.nv.tkinfo,"",@"SHT_NOTE"
	.sectionflags	@"SHF_NOTE_NV_TKINFO"
	.tkinfo
        /*0018*/ 	.word	0x00000002
        /*0030*/ 	.string	""
        /*0030*/ 	.string	"ptxas"
        /*0030*/ 	.string	"Cuda compilation tools, release 13.0, V13.0.88"
        /*0030*/ 	.string	"Build cuda_13.0.r13.0/compiler.36424714_0"
        /*0030*/ 	.string	"-arch sm_100 -m 64 "



//--------------------- .note.nv.cuinfo           --------------------------
	.section	.note.nv.cuinfo,"",@"SHT_NOTE"
	.sectionflags	@"SHF_NOTE_NV_CUINFO"
        /*0018*/ 	.short	0x0002
        /*001a*/ 	.short	0x0064
        /*001c*/ 	.short	0x0082
	.zero		2


//--------------------- .nv.info                  --------------------------
	.section	.nv.info,"",@"SHT_CUDA_INFO"
	.align	4


	//----- nvinfo : EIATTR_REGCOUNT
	.align		4
        /*0000*/ 	.byte	0x04, 0x2f
        /*0002*/ 	.short	(.L_1 - .L_0)
	.align		4
.L_0:
        /*0004*/ 	.word	index@(_Z15parallel_matmulPiS_S_ii)
        /*0008*/ 	.word	0x00000020


	//----- nvinfo : EIATTR_FRAME_SIZE
	.align		4
.L_1:
        /*000c*/ 	.byte	0x04, 0x11
        /*000e*/ 	.short	(.L_3 - .L_2)
	.align		4
.L_2:
        /*0010*/ 	.word	index@(_Z15parallel_matmulPiS_S_ii)
        /*0014*/ 	.word	0x00000000


	//----- nvinfo : EIATTR_MIN_STACK_SIZE
	.align		4
.L_3:
        /*0018*/ 	.byte	0x04, 0x12
        /*001a*/ 	.short	(.L_5 - .L_4)
	.align		4
.L_4:
        /*001c*/ 	.word	index@(_Z15parallel_matmulPiS_S_ii)
        /*0020*/ 	.word	0x00000000
.L_5:


//--------------------- .nv.compat                --------------------------
	.section	.nv.compat,"",@"SHT_CUDA_COMPAT_INFO"
	.align	4
        /*0000*/ 	.byte	0x02, 0x09, 0x00, 0x00, 0x02, 0x02, 0x01, 0x00, 0x02, 0x05, 0x05, 0x00, 0x03, 0x07, 0x01, 0x01
        /*0010*/ 	.byte	0x02, 0x03, 0x00, 0x00, 0x02, 0x06, 0x01, 0x00, 0x04, 0x0b, 0x08, 0x00, 0x09, 0x00, 0x00, 0x00
        /*0020*/ 	.byte	0x00, 0x00, 0x00, 0x00


//--------------------- .nv.info._Z15parallel_matmulPiS_S_ii --------------------------
	.section	.nv.info._Z15parallel_matmulPiS_S_ii,"",@"SHT_CUDA_INFO"
	.sectionflags	@""
	.align	4


	//----- nvinfo : EIATTR_CUDA_API_VERSION
	.align		4
        /*0000*/ 	.byte	0x04, 0x37
        /*0002*/ 	.short	(.L_7 - .L_6)
.L_6:
        /*0004*/ 	.word	0x00000082


	//----- nvinfo : EIATTR_KPARAM_INFO
	.align		4
.L_7:
        /*0008*/ 	.byte	0x04, 0x17
        /*000a*/ 	.short	(.L_9 - .L_8)
.L_8:
        /*000c*/ 	.word	0x00000000
        /*0010*/ 	.short	0x0004
        /*0012*/ 	.short	0x001c
        /*0014*/ 	.byte	0x00, 0xf0, 0x11, 0x00


	//----- nvinfo : EIATTR_KPARAM_INFO
	.align		4
.L_9:
        /*0018*/ 	.byte	0x04, 0x17
        /*001a*/ 	.short	(.L_11 - .L_10)
.L_10:
        /*001c*/ 	.word	0x00000000
        /*0020*/ 	.short	0x0003
        /*0022*/ 	.short	0x0018
        /*0024*/ 	.byte	0x00, 0xf0, 0x11, 0x00


	//----- nvinfo : EIATTR_KPARAM_INFO
	.align		4
.L_11:
        /*0028*/ 	.byte	0x04, 0x17
        /*002a*/ 	.short	(.L_13 - .L_12)
.L_12:
        /*002c*/ 	.word	0x00000000
        /*0030*/ 	.short	0x0002
        /*0032*/ 	.short	0x0010
        /*0034*/ 	.byte	0x00, 0xf5, 0x21, 0x00


	//----- nvinfo : EIATTR_KPARAM_INFO
	.align		4
.L_13:
        /*0038*/ 	.byte	0x04, 0x17
        /*003a*/ 	.short	(.L_15 - .L_14)
.L_14:
        /*003c*/ 	.word	0x00000000
        /*0040*/ 	.short	0x0001
        /*0042*/ 	.short	0x0008
        /*0044*/ 	.byte	0x00, 0xf5, 0x21, 0x00


	//----- nvinfo : EIATTR_KPARAM_INFO
	.align		4
.L_15:
        /*0048*/ 	.byte	0x04, 0x17
        /*004a*/ 	.short	(.L_17 - .L_16)
.L_16:
        /*004c*/ 	.word	0x00000000
        /*0050*/ 	.short	0x0000
        /*0052*/ 	.short	0x0000
        /*0054*/ 	.byte	0x00, 0xf5, 0x21, 0x00


	//----- nvinfo : EIATTR_SPARSE_MMA_MASK
	.align		4
.L_17:
        /*0058*/ 	.byte	0x03, 0x50
        /*005a*/ 	.short	0x0000


	//----- nvinfo : EIATTR_MAXREG_COUNT
	.align		4
        /*005c*/ 	.byte	0x03, 0x1b
        /*005e*/ 	.short	0x00ff


	//----- nvinfo : EIATTR_MERCURY_ISA_VERSION
	.align		4
        /*0060*/ 	.byte	0x03, 0x5f
        /*0062*/ 	.short	0x0101


	//----- nvinfo : EIATTR_VRC_CTA_INIT_COUNT
	.align		4
        /*0064*/ 	.byte	0x02, 0x4a
	.zero		1
	.zero		1


	//----- nvinfo : EIATTR_EXIT_INSTR_OFFSETS
	.align		4
        /*0068*/ 	.byte	0x04, 0x1c
        /*006a*/ 	.short	(.L_19 - .L_18)


	//   ....[0]....
.L_18:
        /*006c*/ 	.word	0x00000960


	//----- nvinfo : EIATTR_CBANK_PARAM_SIZE
	.align		4
.L_19:
        /*0070*/ 	.byte	0x03, 0x19
        /*0072*/ 	.short	0x0020


	//----- nvinfo : EIATTR_PARAM_CBANK
	.align		4
        /*0074*/ 	.byte	0x04, 0x0a
        /*0076*/ 	.short	(.L_21 - .L_20)
	.align		4
.L_20:
        /*0078*/ 	.word	index@(.nv.constant0._Z15parallel_matmulPiS_S_ii)
        /*007c*/ 	.short	0x0380
        /*007e*/ 	.short	0x0020


	//----- nvinfo : EIATTR_SW_WAR
	.align		4
.L_21:
        /*0080*/ 	.byte	0x04, 0x36
        /*0082*/ 	.short	(.L_23 - .L_22)
.L_22:
        /*0084*/ 	.word	0x00000008
.L_23:


//--------------------- .nv.callgraph             --------------------------
	.section	.nv.callgraph,"",@"SHT_CUDA_CALLGRAPH"
	.align	4
	.sectionentsize	8
	.align		4
        /*0000*/ 	.word	0x00000000
	.align		4
        /*0004*/ 	.word	0xffffffff
	.align		4
        /*0008*/ 	.word	0x00000000
	.align		4
        /*000c*/ 	.word	0xfffffffe
	.align		4
        /*0010*/ 	.word	0x00000000
	.align		4
        /*0014*/ 	.word	0xfffffffd
	.align		4
        /*0018*/ 	.word	0x00000000
	.align		4
        /*001c*/ 	.word	0xfffffffc


//--------------------- .text._Z15parallel_matmulPiS_S_ii --------------------------
	.section	.text._Z15parallel_matmulPiS_S_ii,"ax",@progbits
	.align	128
        .global         _Z15parallel_matmulPiS_S_ii
        .type           _Z15parallel_matmulPiS_S_ii,@function
        .size           _Z15parallel_matmulPiS_S_ii,(.L_x_7 - _Z15parallel_matmulPiS_S_ii)
        .other          _Z15parallel_matmulPiS_S_ii,@"STO_CUDA_ENTRY STV_DEFAULT"
_Z15parallel_matmulPiS_S_ii:
.text._Z15parallel_matmulPiS_S_ii:
[----:B------:R-:W-:Y:S01]  /*0000*/  LDC R1, c[0x0][0x37c] ;  /* 0x0000df00ff017b82 */ /* 0x000fe20000000800 */
[----:B------:R-:W0:Y:S01]  /*0010*/  S2R R3, SR_TID.Y ;  /* 0x0000000000037919 */ /* 0x000e220000002200 */
[----:B------:R-:W1:Y:S06]  /*0020*/  LDCU UR5, c[0x0][0x398] ;  /* 0x00007300ff0577ac */ /* 0x000e6c0008000800 */
[----:B------:R-:W0:Y:S01]  /*0030*/  S2UR UR4, SR_CTAID.Y ;  /* 0x00000000000479c3 */ /* 0x000e220000002600 */
[----:B------:R-:W-:Y:S01]  /*0040*/  HFMA2 R6, -RZ, RZ, 0, 0 ;  /* 0x00000000ff067431 */ /* 0x000fe200000001ff */
[----:B------:R-:W2:Y:S01]  /*0050*/  S2R R5, SR_TID.X ;  /* 0x0000000000057919 */ /* 0x000ea20000002100 */
[----:B------:R-:W3:Y:S05]  /*0060*/  LDCU.64 UR8, c[0x0][0x358] ;  /* 0x00006b00ff0877ac */ /* 0x000eea0008000a00 */
[----:B------:R-:W0:Y:S08]  /*0070*/  LDC R0, c[0x0][0x364] ;  /* 0x0000d900ff007b82 */ /* 0x000e300000000800 */
[----:B------:R-:W2:Y:S01]  /*0080*/  S2UR UR6, SR_CTAID.X ;  /* 0x00000000000679c3 */ /* 0x000ea20000002500 */
[----:B-1----:R-:W-:-:S07]  /*0090*/  UISETP.GE.AND UP0, UPT, UR5, 0x1, UPT ;  /* 0x000000010500788c */ /* 0x002fce000bf06270 */
[----:B------:R-:W2:Y:S01]  /*00a0*/  LDC R2, c[0x0][0x360] ;  /* 0x0000d800ff027b82 */ /* 0x000ea20000000800 */
[----:B0-----:R-:W-:Y:S02]  /*00b0*/  IMAD R0, R0, UR4, R3 ;  /* 0x0000000400007c24 */ /* 0x001fe4000f8e0203 */
[----:B--2---:R-:W-:Y:S01]  /*00c0*/  IMAD R3, R2, UR6, R5 ;  /* 0x0000000602037c24 */ /* 0x004fe2000f8e0205 */
[----:B---3--:R-:W-:Y:S06]  /*00d0*/  BRA.U !UP0, `(.L_x_0) ;  /* 0x00000009080c7547 */ /* 0x008fec000b800000 */
[----:B------:R-:W0:Y:S08]  /*00e0*/  LDC R4, c[0x0][0x39c] ;  /* 0x0000e700ff047b82 */ /* 0x000e300000000800 */
[----:B------:R-:W1:Y:S01]  /*00f0*/  LDC.64 R8, c[0x0][0x380] ;  /* 0x0000e000ff087b82 */ /* 0x000e620000000a00 */
[----:B0-----:R-:W-:-:S04]  /*0100*/  IMAD R5, R0, R4, R3 ;  /* 0x0000000400057224 */ /* 0x001fc800078e0203 */
[----:B-1----:R-:W-:-:S05]  /*0110*/  IMAD.WIDE R8, R5, 0x4, R8 ;  /* 0x0000000405087825 */ /* 0x002fca00078e0208 */
[----:B------:R0:W5:Y:S01]  /*0120*/  LDG.E R5, desc[UR8][R8.64] ;  /* 0x0000000808057981 */ /* 0x000162000c1e1900 */
[----:B------:R-:W-:Y:S01]  /*0130*/  UISETP.GE.U32.AND UP1, UPT, UR5, 0x10, UPT ;  /* 0x000000100500788c */ /* 0x000fe2000bf26070 */
[----:B------:R-:W-:Y:S01]  /*0140*/  MOV R6, RZ ;  /* 0x000000ff00067202 */ /* 0x000fe20000000f00 */
[----:B------:R-:W-:Y:S01]  /*0150*/  ULOP3.LUT UR6, UR5, 0xf, URZ, 0xc0, !UPT ;  /* 0x0000000f05067892 */ /* 0x000fe2000f8ec0ff */
[----:B------:R-:W-:-:S03]  /*0160*/  UMOV UR4, URZ ;  /* 0x000000ff00047c82 */ /* 0x000fc60008000000 */
[----:B------:R-:W-:-:S03]  /*0170*/  UISETP.NE.AND UP0, UPT, UR6, URZ, UPT ;  /* 0x000000ff0600728c */ /* 0x000fc6000bf05270 */
[----:B0-----:R-:W-:Y:S08]  /*0180*/  BRA.U !UP1, `(.L_x_1) ;  /* 0x0000000109e47547 */ /* 0x001ff0000b800000 */
[----:B------:R-:W-:Y:S01]  /*0190*/  ULOP3.LUT UR4, UR5, 0x7ffffff0, URZ, 0xc0, !UPT ;  /* 0x7ffffff005047892 */ /* 0x000fe2000f8ec0ff */
[----:B------:R-:W-:Y:S02]  /*01a0*/  MOV R6, RZ ;  /* 0x000000ff00067202 */ /* 0x000fe40000000f00 */
[----:B------:R-:W-:Y:S01]  /*01b0*/  MOV R2, R3 ;  /* 0x0000000300027202 */ /* 0x000fe20000000f00 */
[----:B------:R-:W-:-:S12]  /*01c0*/  UIADD3 UR7, UPT, UPT, -UR4, URZ, URZ ;  /* 0x000000ff04077290 */ /* 0x000fd8000fffe1ff */
.L_x_2:
[----:B------:R-:W0:Y:S02]  /*01d0*/  LDC.64 R22, c[0x0][0x388] ;  /* 0x0000e200ff167b82 */ /* 0x000e240000000a00 */
[----:B0-----:R-:W-:-:S05]  /*01e0*/  IMAD.WIDE R22, R2, 0x4, R22 ;  /* 0x0000000402167825 */ /* 0x001fca00078e0216 */
[----:B------:R-:W2:Y:S01]  /*01f0*/  LDG.E R7, desc[UR8][R22.64] ;  /* 0x0000000816077981 */ /* 0x000ea2000c1e1900 */
[----:B------:R-:W-:-:S04]  /*0200*/  IMAD.WIDE R8, R4, 0x4, R22 ;  /* 0x0000000404087825 */ /* 0x000fc800078e0216 */
[C---:B------:R-:W-:Y:S02]  /*0210*/  IMAD.WIDE R10, R4.reuse, 0x4, R8 ;  /* 0x00000004040a7825 */ /* 0x040fe400078e0208 */
[----:B------:R-:W3:Y:S02]  /*0220*/  LDG.E R8, desc[UR8][R8.64] ;  /* 0x0000000808087981 */ /* 0x000ee4000c1e1900 */
[C---:B------:R-:W-:Y:S02]  /*0230*/  IMAD.WIDE R26, R4.reuse, 0x4, R10 ;  /* 0x00000004041a7825 */ /* 0x040fe400078e020a */
[----:B------:R-:W4:Y:S02]  /*0240*/  LDG.E R10, desc[UR8][R10.64] ;  /* 0x000000080a0a7981 */ /* 0x000f24000c1e1900 */
[C---:B------:R-:W-:Y:S02]  /*0250*/  IMAD.WIDE R28, R4.reuse, 0x4, R26 ;  /* 0x00000004041c7825 */ /* 0x040fe400078e021a */
[----:B------:R-:W4:Y:S02]  /*0260*/  LDG.E R12, desc[UR8][R26.64] ;  /* 0x000000081a0c7981 */ /* 0x000f24000c1e1900 */
[----:B------:R-:W-:-:S02]  /*0270*/  IMAD.WIDE R14, R4, 0x4, R28 ;  /* 0x00000004040e7825 */ /* 0x000fc400078e021c */
[----:B------:R-:W4:Y:S04]  /*0280*/  LDG.E R11, desc[UR8][R28.64] ;  /* 0x000000081c0b7981 */ /* 0x000f28000c1e1900 */
[----:B------:R0:W4:Y:S01]  /*0290*/  LDG.E R9, desc[UR8][R14.64] ;  /* 0x000000080e097981 */ /* 0x000122000c1e1900 */
[----:B------:R-:W-:-:S04]  /*02a0*/  IMAD.WIDE R24, R4, 0x4, R14 ;  /* 0x0000000404187825 */ /* 0x000fc800078e020e */
[C---:B------:R-:W-:Y:S02]  /*02b0*/  IMAD.WIDE R20, R4.reuse, 0x4, R24 ;  /* 0x0000000404147825 */ /* 0x040fe400078e0218 */
[----:B------:R-:W4:Y:S02]  /*02c0*/  LDG.E R24, desc[UR8][R24.64] ;  /* 0x0000000818187981 */ /* 0x000f24000c1e1900 */
[C---:B------:R-:W-:Y:S02]  /*02d0*/  IMAD.WIDE R18, R4.reuse, 0x4, R20 ;  /* 0x0000000404127825 */ /* 0x040fe400078e0214 */
[----:B------:R-:W4:Y:S02]  /*02e0*/  LDG.E R20, desc[UR8][R20.64] ;  /* 0x0000000814147981 */ /* 0x000f24000c1e1900 */
[C---:B------:R-:W-:Y:S02]  /*02f0*/  IMAD.WIDE R16, R4.reuse, 0x4, R18 ;  /* 0x0000000404107825 */ /* 0x040fe400078e0212 */
[----:B------:R-:W4:Y:S02]  /*0300*/  LDG.E R18, desc[UR8][R18.64] ;  /* 0x0000000812127981 */ /* 0x000f24000c1e1900 */
[----:B0-----:R-:W-:-:S02]  /*0310*/  IMAD.WIDE R14, R4, 0x4, R16 ;  /* 0x00000004040e7825 */ /* 0x001fc400078e0210 */
[----:B------:R-:W4:Y:S02]  /*0320*/  LDG.E R13, desc[UR8][R16.64] ;  /* 0x00000008100d7981 */ /* 0x000f24000c1e1900 */
[C---:B------:R-:W-:Y:S02]  /*0330*/  IMAD.WIDE R22, R4.reuse, 0x4, R14 ;  /* 0x0000000404167825 */ /* 0x040fe400078e020e */
[----:B------:R0:W4:Y:S02]  /*0340*/  LDG.E R19, desc[UR8][R14.64] ;  /* 0x000000080e137981 */ /* 0x000124000c1e1900 */
[C---:B------:R-:W-:Y:S02]  /*0350*/  IMAD.WIDE R26, R4.reuse, 0x4, R22 ;  /* 0x00000004041a7825 */ /* 0x040fe400078e0216 */
[----:B------:R-:W4:Y:S02]  /*0360*/  LDG.E R22, desc[UR8][R22.64] ;  /* 0x0000000816167981 */ /* 0x000f24000c1e1900 */
[----:B------:R-:W-:-:S02]  /*0370*/  IMAD.WIDE R28, R4, 0x4, R26 ;  /* 0x00000004041c7825 */ /* 0x000fc400078e021a */
[----:B------:R-:W4:Y:S02]  /*0380*/  LDG.E R26, desc[UR8][R26.64] ;  /* 0x000000081a1a7981 */ /* 0x000f24000c1e1900 */
[C---:B0-----:R-:W-:Y:S02]  /*0390*/  IMAD.WIDE R14, R4.reuse, 0x4, R28 ;  /* 0x00000004040e7825 */ /* 0x041fe400078e021c */
[----:B------:R-:W4:Y:S02]  /*03a0*/  LDG.E R28, desc[UR8][R28.64] ;  /* 0x000000081c1c7981 */ /* 0x000f24000c1e1900 */
[----:B------:R-:W-:Y:S02]  /*03b0*/  IMAD.WIDE R16, R4, 0x4, R14 ;  /* 0x0000000404107825 */ /* 0x000fe400078e020e */
[----:B------:R-:W4:Y:S04]  /*03c0*/  LDG.E R21, desc[UR8][R14.64] ;  /* 0x000000080e157981 */ /* 0x000f28000c1e1900 */
[----:B------:R-:W4:Y:S01]  /*03d0*/  LDG.E R25, desc[UR8][R16.64] ;  /* 0x0000000810197981 */ /* 0x000f22000c1e1900 */
[----:B------:R-:W-:-:S04]  /*03e0*/  UIADD3 UR7, UPT, UPT, UR7, 0x10, URZ ;  /* 0x0000001007077890 */ /* 0x000fc8000fffe0ff */
[----:B------:R-:W-:Y:S01]  /*03f0*/  UISETP.NE.AND UP1, UPT, UR7, URZ, UPT ;  /* 0x000000ff0700728c */ /* 0x000fe2000bf25270 */
[----:B------:R-:W-:Y:S01]  /*0400*/  LEA R2, R4, R2, 0x4 ;  /* 0x0000000204027211 */ /* 0x000fe200078e20ff */
[----:B--2--5:R-:W-:-:S04]  /*0410*/  IMAD R7, R5, R7, R6 ;  /* 0x0000000705077224 */ /* 0x024fc800078e0206 */
[----:B---3--:R-:W-:-:S04]  /*0420*/  IMAD R7, R5, R8, R7 ;  /* 0x0000000805077224 */ /* 0x008fc800078e0207 */
[----:B----4-:R-:W-:-:S04]  /*0430*/  IMAD R7, R5, R10, R7 ;  /* 0x0000000a05077224 */ /* 0x010fc800078e0207 */
[----:B------:R-:W-:-:S04]  /*0440*/  IMAD R12, R5, R12, R7 ;  /* 0x0000000c050c7224 */ /* 0x000fc800078e0207 */
        /* <DEDUP_REMOVED lines=11> */
[----:B------:R-:W-:Y:S01]  /*0500*/  IMAD R6, R5, R25, R18 ;  /* 0x0000001905067224 */ /* 0x000fe200078e0212 */
[----:B------:R-:W-:Y:S06]  /*0510*/  BRA.U UP1, `(.L_x_2) ;  /* 0xfffffffd012c7547 */ /* 0x000fec000b83ffff */
.L_x_1:
[----:B------:R-:W-:Y:S05]  /*0520*/  BRA.U !UP0, `(.L_x_0) ;  /* 0x0000000108f87547 */ /* 0x000fea000b800000 */
[----:B------:R-:W-:Y:S02]  /*0530*/  UISETP.GE.U32.AND UP0, UPT, UR6, 0x8, UPT ;  /* 0x000000080600788c */ /* 0x000fe4000bf06070 */
[----:B------:R-:W-:-:S04]  /*0540*/  ULOP3.LUT UR7, UR5, 0x7, URZ, 0xc0, !UPT ;  /* 0x0000000705077892 */ /* 0x000fc8000f8ec0ff */
[----:B------:R-:W-:-:S03]  /*0550*/  UISETP.NE.AND UP1, UPT, UR7, URZ, UPT ;  /* 0x000000ff0700728c */ /* 0x000fc6000bf25270 */
[----:B------:R-:W-:Y:S08]  /*0560*/  BRA.U !UP0, `(.L_x_3) ;  /* 0x00000001086c7547 */ /* 0x000ff0000b800000 */
[----:B------:R-:W0:Y:S01]  /*0570*/  LDC.64 R8, c[0x0][0x388] ;  /* 0x0000e200ff087b82 */ /* 0x000e220000000a00 */
[----:B------:R-:W-:-:S04]  /*0580*/  IMAD R7, R4, UR4, R3 ;  /* 0x0000000404077c24 */ /* 0x000fc8000f8e0203 */
[----:B0-----:R-:W-:-:S04]  /*0590*/  IMAD.WIDE R8, R7, 0x4, R8 ;  /* 0x0000000407087825 */ /* 0x001fc800078e0208 */
[C---:B------:R-:W-:Y:S02]  /*05a0*/  IMAD.WIDE R10, R4.reuse, 0x4, R8 ;  /* 0x00000004040a7825 */ /* 0x040fe400078e0208 */
[----:B------:R-:W2:Y:S02]  /*05b0*/  LDG.E R8, desc[UR8][R8.64] ;  /* 0x0000000808087981 */ /* 0x000ea4000c1e1900 */
[C---:B------:R-:W-:Y:S02]  /*05c0*/  IMAD.WIDE R12, R4.reuse, 0x4, R10 ;  /* 0x00000004040c7825 */ /* 0x040fe400078e020a */
[----:B------:R-:W3:Y:S02]  /*05d0*/  LDG.E R10, desc[UR8][R10.64] ;  /* 0x000000080a0a7981 */ /* 0x000ee4000c1e1900 */
[C---:B------:R-:W-:Y:S02]  /*05e0*/  IMAD.WIDE R14, R4.reuse, 0x4, R12 ;  /* 0x00000004040e7825 */ /* 0x040fe400078e020c */
[----:B------:R-:W4:Y:S02]  /*05f0*/  LDG.E R12, desc[UR8][R12.64] ;  /* 0x000000080c0c7981 */ /* 0x000f24000c1e1900 */
[----:B------:R-:W-:-:S02]  /*0600*/  IMAD.WIDE R16, R4, 0x4, R14 ;  /* 0x0000000404107825 */ /* 0x000fc400078e020e */
[----:B------:R-:W4:Y:S02]  /*0610*/  LDG.E R14, desc[UR8][R14.64] ;  /* 0x000000080e0e7981 */ /* 0x000f24000c1e1900 */
[C---:B------:R-:W-:Y:S02]  /*0620*/  IMAD.WIDE R18, R4.reuse, 0x4, R16 ;  /* 0x0000000404127825 */ /* 0x040fe400078e0210 */
[----:B------:R-:W4:Y:S02]  /*0630*/  LDG.E R16, desc[UR8][R16.64] ;  /* 0x0000000810107981 */ /* 0x000f24000c1e1900 */
[C---:B------:R-:W-:Y:S02]  /*0640*/  IMAD.WIDE R20, R4.reuse, 0x4, R18 ;  /* 0x0000000404147825 */ /* 0x040fe400078e0212 */
[----:B------:R-:W4:Y:S02]  /*0650*/  LDG.E R18, desc[UR8][R18.64] ;  /* 0x0000000812127981 */ /* 0x000f24000c1e1900 */
[----:B------:R-:W-:-:S02]  /*0660*/  IMAD.WIDE R22, R4, 0x4, R20 ;  /* 0x0000000404167825 */ /* 0x000fc400078e0214 */
[----:B------:R-:W4:Y:S04]  /*0670*/  LDG.E R20, desc[UR8][R20.64] ;  /* 0x0000000814147981 */ /* 0x000f28000c1e1900 */
[----:B------:R-:W4:Y:S01]  /*0680*/  LDG.E R22, desc[UR8][R22.64] ;  /* 0x0000000816167981 */ /* 0x000f22000c1e1900 */
[----:B------:R-:W-:Y:S01]  /*0690*/  UIADD3 UR4, UPT, UPT, UR4, 0x8, URZ ;  /* 0x0000000804047890 */ /* 0x000fe2000fffe0ff */
[----:B--2--5:R-:W-:-:S04]  /*06a0*/  IMAD R8, R5, R8, R6 ;  /* 0x0000000805087224 */ /* 0x024fc800078e0206 */
[----:B---3--:R-:W-:-:S04]  /*06b0*/  IMAD R8, R5, R10, R8 ;  /* 0x0000000a05087224 */ /* 0x008fc800078e0208 */
[----:B----4-:R-:W-:-:S04]  /*06c0*/  IMAD R8, R5, R12, R8 ;  /* 0x0000000c05087224 */ /* 0x010fc800078e0208 */
[----:B------:R-:W-:-:S04]  /*06d0*/  IMAD R8, R5, R14, R8 ;  /* 0x0000000e05087224 */ /* 0x000fc800078e0208 */
[----:B------:R-:W-:-:S04]  /*06e0*/  IMAD R8, R5, R16, R8 ;  /* 0x0000001005087224 */ /* 0x000fc800078e0208 */
[----:B------:R-:W-:-:S04]  /*06f0*/  IMAD R8, R5, R18, R8 ;  /* 0x0000001205087224 */ /* 0x000fc800078e0208 */
[----:B------:R-:W-:-:S04]  /*0700*/  IMAD R8, R5, R20, R8 ;  /* 0x0000001405087224 */ /* 0x000fc800078e0208 */
[----:B------:R-:W-:-:S07]  /*0710*/  IMAD R6, R5, R22, R8 ;  /* 0x0000001605067224 */ /* 0x000fce00078e0208 */
.L_x_3:
        /* <DEDUP_REMOVED lines=12> */
[----:B------:R-:W-:Y:S02]  /*07e0*/  IMAD.WIDE R14, R4, 0x4, R12 ;  /* 0x00000004040e7825 */ /* 0x000fe400078e020c */
[----:B------:R-:W4:Y:S04]  /*07f0*/  LDG.E R12, desc[UR8][R12.64] ;  /* 0x000000080c0c7981 */ /* 0x000f28000c1e1900 */
[----:B------:R-:W4:Y:S01]  /*0800*/  LDG.E R14, desc[UR8][R14.64] ;  /* 0x000000080e0e7981 */ /* 0x000f22000c1e1900 */
[----:B------:R-:W-:Y:S01]  /*0810*/  UIADD3 UR4, UPT, UPT, UR4, 0x4, URZ ;  /* 0x0000000404047890 */ /* 0x000fe2000fffe0ff */
[----:B--2--5:R-:W-:-:S04]  /*0820*/  IMAD R6, R5, R8, R6 ;  /* 0x0000000805067224 */ /* 0x024fc800078e0206 */
[----:B---3--:R-:W-:-:S04]  /*0830*/  IMAD R6, R5, R10, R6 ;  /* 0x0000000a05067224 */ /* 0x008fc800078e0206 */
[----:B----4-:R-:W-:-:S04]  /*0840*/  IMAD R6, R5, R12, R6 ;  /* 0x0000000c05067224 */ /* 0x010fc800078e0206 */
[----:B------:R-:W-:-:S07]  /*0850*/  IMAD R6, R5, R14, R6 ;  /* 0x0000000e05067224 */ /* 0x000fce00078e0206 */
.L_x_4:
[----:B------:R-:W-:Y:S05]  /*0860*/  BRA.U !UP1, `(.L_x_0) ;  /* 0x0000000109287547 */ /* 0x000fea000b800000 */
[----:B------:R-:W0:Y:S01]  /*0870*/  LDC.64 R10, c[0x0][0x388] ;  /* 0x0000e200ff0a7b82 */ /* 0x000e220000000a00 */
[----:B------:R-:W-:Y:S01]  /*0880*/  IMAD R7, R4, UR4, R3 ;  /* 0x0000000404077c24 */ /* 0x000fe2000f8e0203 */
[----:B------:R-:W-:-:S12]  /*0890*/  UIADD3 UR5, UPT, UPT, -UR5, URZ, URZ ;  /* 0x000000ff05057290 */ /* 0x000fd8000fffe1ff */
.L_x_5:
[----:B0-----:R-:W-:-:S06]  /*08a0*/  IMAD.WIDE R8, R7, 0x4, R10 ;  /* 0x0000000407087825 */ /* 0x001fcc00078e020a */
[----:B------:R-:W2:Y:S01]  /*08b0*/  LDG.E R8, desc[UR8][R8.64] ;  /* 0x0000000808087981 */ /* 0x000ea2000c1e1900 */
[----:B------:R-:W-:Y:S01]  /*08c0*/  UIADD3 UR5, UPT, UPT, UR5, 0x1, URZ ;  /* 0x0000000105057890 */ /* 0x000fe2000fffe0ff */
[----:B------:R-:W-:-:S03]  /*08d0*/  IADD3 R7, PT, PT, R7, R4, RZ ;  /* 0x0000000407077210 */ /* 0x000fc60007ffe0ff */
[----:B------:R-:W-:Y:S01]  /*08e0*/  UISETP.NE.AND UP0, UPT, UR5, URZ, UPT ;  /* 0x000000ff0500728c */ /* 0x000fe2000bf05270 */
[----:B--2--5:R-:W-:-:S08]  /*08f0*/  IMAD R6, R5, R8, R6 ;  /* 0x0000000805067224 */ /* 0x024fd000078e0206 */
[----:B------:R-:W-:Y:S05]  /*0900*/  BRA.U UP0, `(.L_x_5) ;  /* 0xfffffffd00e47547 */ /* 0x000fea000b83ffff */
.L_x_0:
[----:B-----5:R-:W0:Y:S01]  /*0910*/  LDC.64 R4, c[0x0][0x390] ;  /* 0x0000e400ff047b82 */ /* 0x020e220000000a00 */
[----:B------:R-:W1:Y:S02]  /*0920*/  LDCU UR4, c[0x0][0x39c] ;  /* 0x00007380ff0477ac */ /* 0x000e640008000800 */
[----:B-1----:R-:W-:-:S04]  /*0930*/  IMAD R3, R0, UR4, R3 ;  /* 0x0000000400037c24 */ /* 0x002fc8000f8e0203 */
[----:B0-----:R-:W-:-:S05]  /*0940*/  IMAD.WIDE R2, R3, 0x4, R4 ;  /* 0x0000000403027825 */ /* 0x001fca00078e0204 */
[----:B------:R-:W-:Y:S01]  /*0950*/  STG.E desc[UR8][R2.64], R6 ;  /* 0x0000000602007986 */ /* 0x000fe2000c101908 */
[----:B------:R-:W-:Y:S05]  /*0960*/  EXIT ;  /* 0x000000000000794d */ /* 0x000fea0003800000 */
.L_x_6:
[----:B------:R-:W-:-:S00]  /*0970*/  BRA `(.L_x_6) ;  /* 0xfffffffc00fc7947 */ /* 0x000fc0000383ffff */
[----:B------:R-:W-:-:S00]  /*0980*/  NOP ;  /* 0x0000000000007918 */ /* 0x000fc00000000000 */
[----:B------:R-:W-:-:S00]  /*0990*/  NOP ;  /* 0x0000000000007918 */ /* 0x000fc00000000000 */
[----:B------:R-:W-:-:S00]  /*09a0*/  NOP ;  /* 0x0000000000007918 */ /* 0x000fc00000000000 */
[----:B------:R-:W-:-:S00]  /*09b0*/  NOP ;  /* 0x0000000000007918 */ /* 0x000fc00000000000 */
[----:B------:R-:W-:-:S00]  /*09c0*/  NOP ;  /* 0x0000000000007918 */ /* 0x000fc00000000000 */
[----:B------:R-:W-:-:S00]  /*09d0*/  NOP ;  /* 0x0000000000007918 */ /* 0x000fc00000000000 */
[----:B------:R-:W-:-:S00]  /*09e0*/  NOP ;  /* 0x0000000000007918 */ /* 0x000fc00000000000 */
[----:B------:R-:W-:-:S00]  /*09f0*/  NOP ;  /* 0x0000000000007918 */ /* 0x000fc00000000000 */
.L_x_7:


//--------------------- .nv.shared.reserved.0     --------------------------
	.section	.nv.shared.reserved.0,"aw",@nobits
	.weak		__nv_reservedSMEM_offset_0_alias
	.size		__nv_reservedSMEM_offset_0_alias, 0, 64
	.other		__nv_reservedSMEM_offset_0_alias,@"STO_CUDA_RESERVED_SHARED STV_DEFAULT"
__nv_reservedSMEM_offset_0_alias:
	.zero		0
	.zero		64


//--------------------- .nv.constant0._Z15parallel_matmulPiS_S_ii --------------------------
	.section	.nv.constant0._Z15parallel_matmulPiS_S_ii,"a",@progbits
	.sectionflags	@""
	.align	4
.nv.constant0._Z15parallel_matmulPiS_S_ii:
	.zero		928


//--------------------- SYMBOLS --------------------------

	.type		.nv.reservedSmem.offset0,@object
	.size		.nv.reservedSmem.offset0,0x4
